//
// Generated by NVIDIA NVVM Compiler
//
// Compiler Build ID: CL-36424714
// Cuda compilation tools, release 13.0, V13.0.88
// Based on NVVM 20.0.0
//

.version 9.0
.target sm_100
.address_size 64

	// .globl	_Z10vector_addPiS_S_i

.visible .entry _Z10vector_addPiS_S_i(
	.param .u64 .ptr .align 1 _Z10vector_addPiS_S_i_param_0,
	.param .u64 .ptr .align 1 _Z10vector_addPiS_S_i_param_1,
	.param .u64 .ptr .align 1 _Z10vector_addPiS_S_i_param_2,
	.param .u32 _Z10vector_addPiS_S_i_param_3
)
{
	.reg .pred 	%p<2>;
	.reg .b32 	%r<9>;
	.reg .b64 	%rd<11>;

	ld.param.u64 	%rd1, [_Z10vector_addPiS_S_i_param_0];
	ld.param.u64 	%rd2, [_Z10vector_addPiS_S_i_param_1];
	ld.param.u64 	%rd3, [_Z10vector_addPiS_S_i_param_2];
	ld.param.u32 	%r2, [_Z10vector_addPiS_S_i_param_3];
	mov.u32 	%r3, %ntid.x;
	mov.u32 	%r4, %ctaid.x;
	mov.u32 	%r5, %tid.x;
	mad.lo.s32 	%r1, %r3, %r4, %r5;
	setp.ge.s32 	%p1, %r1, %r2;
	@%p1 bra 	$L__BB0_2;
	cvta.to.global.u64 	%rd4, %rd1;
	cvta.to.global.u64 	%rd5, %rd2;
	cvta.to.global.u64 	%rd6, %rd3;
	mul.wide.s32 	%rd7, %r1, 4;
	add.s64 	%rd8, %rd4, %rd7;
	ld.global.u32 	%r6, [%rd8];
	add.s64 	%rd9, %rd5, %rd7;
	ld.global.u32 	%r7, [%rd9];
	add.s32 	%r8, %r7, %r6;
	add.s64 	%rd10, %rd6, %rd7;
	st.global.u32 	[%rd10], %r8;
$L__BB0_2:
	ret;

}


// ===== COMPILED SASS (sm_100) =====

	.target	sm_100

	.elftype	@"ET_EXEC"


//--------------------- .note.nv.tkinfo           --------------------------
	.section	.note.nv.tkinfo,"",@"SHT_NOTE"
	.sectionflags	@"SHF_NOTE_NV_TKINFO"
	.tkinfo
        /*0018*/ 	.word	0x00000002
        /*0030*/ 	.string	""
        /*0030*/ 	.string	"ptxas"
        /*0030*/ 	.string	"Cuda compilation tools, release 13.0, V13.0.88"
        /*0030*/ 	.string	"Build cuda_13.0.r13.0/compiler.36424714_0"
        /*0030*/ 	.string	"-arch sm_100 -m 64 "



//--------------------- .note.nv.cuinfo           --------------------------
	.section	.note.nv.cuinfo,"",@"SHT_NOTE"
	.sectionflags	@"SHF_NOTE_NV_CUINFO"
        /*0018*/ 	.short	0x0002
        /*001a*/ 	.short	0x0064
        /*001c*/ 	.short	0x0082
	.zero		2


//--------------------- .nv.info                  --------------------------
	.section	.nv.info,"",@"SHT_CUDA_INFO"
	.align	4


	//----- nvinfo : EIATTR_REGCOUNT
	.align		4
        /*0000*/ 	.byte	0x04, 0x2f
        /*0002*/ 	.short	(.L_1 - .L_0)
	.align		4
.L_0:
        /*0004*/ 	.word	index@(_Z10vector_addPiS_S_i)
        /*0008*/ 	.word	0x0000000c


	//----- nvinfo : EIATTR_FRAME_SIZE
	.align		4
.L_1:
        /*000c*/ 	.byte	0x04, 0x11
        /*000e*/ 	.short	(.L_3 - .L_2)
	.align		4
.L_2:
        /*0010*/ 	.word	index@(_Z10vector_addPiS_S_i)
        /*0014*/ 	.word	0x00000000


	//----- nvinfo : EIATTR_MIN_STACK_SIZE
	.align		4
.L_3:
        /*0018*/ 	.byte	0x04, 0x12
        /*001a*/ 	.short	(.L_5 - .L_4)
	.align		4
.L_4:
        /*001c*/ 	.word	index@(_Z10vector_addPiS_S_i)
        /*0020*/ 	.word	0x00000000
.L_5:


//--------------------- .nv.compat                --------------------------
	.section	.nv.compat,"",@"SHT_CUDA_COMPAT_INFO"
	.align	4
        /*0000*/ 	.byte	0x02, 0x09, 0x00, 0x00, 0x02, 0x02, 0x01, 0x00, 0x02, 0x05, 0x05, 0x00, 0x03, 0x07, 0x01, 0x01
        /*0010*/ 	.byte	0x02, 0x03, 0x00, 0x00, 0x02, 0x06, 0x01, 0x00, 0x04, 0x0b, 0x08, 0x00, 0x09, 0x00, 0x00, 0x00
        /*0020*/ 	.byte	0x00, 0x00, 0x00, 0x00


//--------------------- .nv.info._Z10vector_addPiS_S_i --------------------------
	.section	.nv.info._Z10vector_addPiS_S_i,"",@"SHT_CUDA_INFO"
	.sectionflags	@""
	.align	4


	//----- nvinfo : EIATTR_CUDA_API_VERSION
	.align		4
        /*0000*/ 	.byte	0x04, 0x37
        /*0002*/ 	.short	(.L_7 - .L_6)
.L_6:
        /*0004*/ 	.word	0x00000082


	//----- nvinfo : EIATTR_KPARAM_INFO
	.align		4
.L_7:
        /*0008*/ 	.byte	0x04, 0x17
        /*000a*/ 	.short	(.L_9 - .L_8)
.L_8:
        /*000c*/ 	.word	0x00000000
        /*0010*/ 	.short	0x0003
        /*0012*/ 	.short	0x0018
        /*0014*/ 	.byte	0x00, 0xf0, 0x11, 0x00


	//----- nvinfo : EIATTR_KPARAM_INFO
	.align		4
.L_9:
        /*0018*/ 	.byte	0x04, 0x17
        /*001a*/ 	.short	(.L_11 - .L_10)
.L_10:
        /*001c*/ 	.word	0x00000000
        /*0020*/ 	.short	0x0002
        /*0022*/ 	.short	0x0010
        /*0024*/ 	.byte	0x00, 0xf5, 0x21, 0x00


	//----- nvinfo : EIATTR_KPARAM_INFO
	.align		4
.L_11:
        /*0028*/ 	.byte	0x04, 0x17
        /*002a*/ 	.short	(.L_13 - .L_12)
.L_12:
        /*002c*/ 	.word	0x00000000
        /*0030*/ 	.short	0x0001
        /*0032*/ 	.short	0x0008
        /*0034*/ 	.byte	0x00, 0xf5, 0x21, 0x00


	//----- nvinfo : EIATTR_KPARAM_INFO
	.align		4
.L_13:
        /*0038*/ 	.byte	0x04, 0x17
        /*003a*/ 	.short	(.L_15 - .L_14)
.L_14:
        /*003c*/ 	.word	0x00000000
        /*0040*/ 	.short	0x0000
        /*0042*/ 	.short	0x0000
        /*0044*/ 	.byte	0x00, 0xf5, 0x21, 0x00


	//----- nvinfo : EIATTR_SPARSE_MMA_MASK
	.align		4
.L_15:
        /*0048*/ 	.byte	0x03, 0x50
        /*004a*/ 	.short	0x0000


	//----- nvinfo : EIATTR_MAXREG_COUNT
	.align		4
        /*004c*/ 	.byte	0x03, 0x1b
        /*004e*/ 	.short	0x00ff


	//----- nvinfo : EIATTR_MERCURY_ISA_VERSION
	.align		4
        /*0050*/ 	.byte	0x03, 0x5f
        /*0052*/ 	.short	0x0101


	//----- nvinfo : EIATTR_VRC_CTA_INIT_COUNT
	.align		4
        /*0054*/ 	.byte	0x02, 0x4a
	.zero		1
	.zero		1


	//----- nvinfo : EIATTR_EXIT_INSTR_OFFSETS
	.align		4
        /*0058*/ 	.byte	0x04, 0x1c
        /*005a*/ 	.short	(.L_17 - .L_16)


	//   ....[0]....
.L_16:
        /*005c*/ 	.word	0x00000070


	//   ....[1]....
        /*0060*/ 	.word	0x00000130


	//----- nvinfo : EIATTR_CBANK_PARAM_SIZE
	.align		4
.L_17:
        /*0064*/ 	.byte	0x03, 0x19
        /*0066*/ 	.short	0x001c


	//----- nvinfo : EIATTR_PARAM_CBANK
	.align		4
        /*0068*/ 	.byte	0x04, 0x0a
        /*006a*/ 	.short	(.L_19 - .L_18)
	.align		4
.L_18:
        /*006c*/ 	.word	index@(.nv.constant0._Z10vector_addPiS_S_i)
        /*0070*/ 	.short	0x0380
        /*0072*/ 	.short	0x001c


	//----- nvinfo : EIATTR_SW_WAR
	.align		4
.L_19:
        /*0074*/ 	.byte	0x04, 0x36
        /*0076*/ 	.short	(.L_21 - .L_20)
.L_20:
        /*0078*/ 	.word	0x00000008
.L_21:


//--------------------- .nv.callgraph             --------------------------
	.section	.nv.callgraph,"",@"SHT_CUDA_CALLGRAPH"
	.align	4
	.sectionentsize	8
	.align		4
        /*0000*/ 	.word	0x00000000
	.align		4
        /*0004*/ 	.word	0xffffffff
	.align		4
        /*0008*/ 	.word	0x00000000
	.align		4
        /*000c*/ 	.word	0xfffffffe
	.align		4
        /*0010*/ 	.word	0x00000000
	.align		4
        /*0014*/ 	.word	0xfffffffd
	.align		4
        /*0018*/ 	.word	0x00000000
	.align		4
        /*001c*/ 	.word	0xfffffffc


//--------------------- .text._Z10vector_addPiS_S_i --------------------------
	.section	.text._Z10vector_addPiS_S_i,"ax",@progbits
	.align	128
        .global         _Z10vector_addPiS_S_i
        .type           _Z10vector_addPiS_S_i,@function
        .size           _Z10vector_addPiS_S_i,(.L_x_1 - _Z10vector_addPiS_S_i)
        .other          _Z10vector_addPiS_S_i,@"STO_CUDA_ENTRY STV_DEFAULT"
_Z10vector_addPiS_S_i:
.text._Z10vector_addPiS_S_i:
[----:B------:R-:W-:Y:S01]  /*0000*/  LDC R1, c[0x0][0x37c] ;  /* 0x0000df00ff017b82 */ /* 0x000fe20000000800 */
[----:B------:R-:W0:Y:S01]  /*0010*/  S2R R9, SR_CTAID.X ;  /* 0x0000000000097919 */ /* 0x000e220000002500 */
[----:B------:R-:W0:Y:S01]  /*0020*/  LDCU UR4, c[0x0][0x360] ;  /* 0x00006c00ff0477ac */ /* 0x000e220008000800 */
[----:B------:R-:W0:Y:S01]  /*0030*/  S2R R0, SR_TID.X ;  /* 0x0000000000007919 */ /* 0x000e220000002100 */
[----:B------:R-:W1:Y:S01]  /*0040*/  LDCU UR5, c[0x0][0x398] ;  /* 0x00007300ff0577ac */ /* 0x000e620008000800 */
[----:B0-----:R-:W-:-:S05]  /*0050*/  IMAD R9, R9, UR4, R0 ;  /* 0x0000000409097c24 */ /* 0x001fca000f8e0200 */
[----:B-1----:R-:W-:-:S13]  /*0060*/  ISETP.GE.AND P0, PT, R9, UR5, PT ;  /* 0x0000000509007c0c */ /* 0x002fda000bf06270 */
[----:B------:R-:W-:Y:S05]  /*0070*/  @P0 EXIT ;  /* 0x000000000000094d */ /* 0x000fea0003800000 */
[----:B------:R-:W0:Y:S01]  /*0080*/  LDC.64 R2, c[0x0][0x380] ;  /* 0x0000e000ff027b82 */ /* 0x000e220000000a00 */
[----:B------:R-:W1:Y:S07]  /*0090*/  LDCU.64 UR4, c[0x0][0x358] ;  /* 0x00006b00ff0477ac */ /* 0x000e6e0008000a00 */
[----:B------:R-:W2:Y:S08]  /*00a0*/  LDC.64 R4, c[0x0][0x388] ;  /* 0x0000e200ff047b82 */ /* 0x000eb00000000a00 */
[----:B------:R-:W3:Y:S01]  /*00b0*/  LDC.64 R6, c[0x0][0x390] ;  /* 0x0000e400ff067b82 */ /* 0x000ee20000000a00 */
[----:B0-----:R-:W-:-:S06]  /*00c0*/  IMAD.WIDE R2, R9, 0x4, R2 ;  /* 0x0000000409027825 */ /* 0x001fcc00078e0202 */
[----:B-1----:R-:W4:Y:S01]  /*00d0*/  LDG.E R2, desc[UR4][R2.64] ;  /* 0x0000000402027981 */ /* 0x002f22000c1e1900 */
[----:B--2---:R-:W-:-:S06]  /*00e0*/  IMAD.WIDE R4, R9, 0x4, R4 ;  /* 0x0000000409047825 */ /* 0x004fcc00078e0204 */
[----:B------:R-:W4:Y:S01]  /*00f0*/  LDG.E R5, desc[UR4][R4.64] ;  /* 0x0000000404057981 */ /* 0x000f22000c1e1900 */
[----:B---3--:R-:W-:Y:S01]  /*0100*/  IMAD.WIDE R6, R9, 0x4, R6 ;  /* 0x0000000409067825 */ /* 0x008fe200078e0206 */
[----:B----4-:R-:W-:-:S05]  /*0110*/  IADD3 R9, PT, PT, R2, R5, RZ ;  /* 0x0000000502097210 */ /* 0x010fca0007ffe0ff */
[----:B------:R-:W-:Y:S01]  /*0120*/  STG.E desc[UR4][R6.64], R9 ;  /* 0x0000000906007986 */ /* 0x000fe2000c101904 */
[----:B------:R-:W-:Y:S05]  /*0130*/  EXIT ;  /* 0x000000000000794d */ /* 0x000fea0003800000 */
.L_x_0:
[----:B------:R-:W-:-:S00]  /*0140*/  BRA `(.L_x_0) ;  /* 0xfffffffc00fc7947 */ /* 0x000fc0000383ffff */
[----:B------:R-:W-:-:S00]  /*0150*/  NOP ;  /* 0x0000000000007918 */ /* 0x000fc00000000000 */
        /* <DEDUP_REMOVED lines=10> */
.L_x_1:


//--------------------- .nv.shared.reserved.0     --------------------------
	.section	.nv.shared.reserved.0,"aw",@nobits
	.weak		__nv_reservedSMEM_offset_0_alias
	.size		__nv_reservedSMEM_offset_0_alias, 0, 64
	.other		__nv_reservedSMEM_offset_0_alias,@"STO_CUDA_RESERVED_SHARED STV_DEFAULT"
__nv_reservedSMEM_offset_0_alias:
	.zero		0
	.zero		64


//--------------------- .nv.constant0._Z10vector_addPiS_S_i --------------------------
	.section	.nv.constant0._Z10vector_addPiS_S_i,"a",@progbits
	.sectionflags	@""
	.align	4
.nv.constant0._Z10vector_addPiS_S_i:
	.zero		924


//--------------------- SYMBOLS --------------------------

	.type		.nv.reservedSmem.offset0,@object
	.size		.nv.reservedSmem.offset0,0x4
